	.headerflags	@"EF_CUDA_TEXMODE_UNIFIED EF_CUDA_64BIT_ADDRESS EF_CUDA_ACCELERATORS EF_CUDA_SM90 EF_CUDA_VIRTUAL_SM(EF_CUDA_SM90)"
	.elftype	@"ET_EXEC"


//--------------------- .nv.info                  --------------------------
	.section	.nv.info,"",@"SHT_CUDA_INFO"
	.align	4


	//----- nvinfo : EIATTR_REGCOUNT
	.align		4
        /*0000*/ 	.byte	0x04, 0x2f
        /*0002*/ 	.short	(.L_3 - .L_2)
	.align		4
.L_2:
        /*0004*/ 	.word	index@(triton_poi_fused__native_batch_norm_legit_no_training_cat_relu_23)
        /*0008*/ 	.word	0x00000028


	//----- nvinfo : EIATTR_MIN_STACK_SIZE
	.align		4
.L_3:
        /*000c*/ 	.byte	0x04, 0x12
        /*000e*/ 	.short	(.L_5 - .L_4)
	.align		4
.L_4:
        /*0010*/ 	.word	index@(triton_poi_fused__native_batch_norm_legit_no_training_cat_relu_23)
        /*0014*/ 	.word	0x00000000


	//----- nvinfo : EIATTR_FRAME_SIZE
	.align		4
.L_5:
        /*0018*/ 	.byte	0x04, 0x11
        /*001a*/ 	.short	(.L_7 - .L_6)
	.align		4
.L_6:
        /*001c*/ 	.word	index@(triton_poi_fused__native_batch_norm_legit_no_training_cat_relu_23)
        /*0020*/ 	.word	0x00000000


	//----- nvinfo : EIATTR_MIN_STACK_SIZE
	.align		4
.L_7:
        /*0024*/ 	.byte	0x04, 0x12
        /*0026*/ 	.short	(.L_9 - .L_8)
	.align		4
.L_8:
        /*0028*/ 	.word	index@(triton_poi_fused__native_batch_norm_legit_no_training_cat_relu_23)
        /*002c*/ 	.word	0x00000000
.L_9:


//--------------------- .nv.info.triton_poi_fused__native_batch_norm_legit_no_training_cat_relu_23 --------------------------
	.section	.nv.info.triton_poi_fused__native_batch_norm_legit_no_training_cat_relu_23,"",@"SHT_CUDA_INFO"
	.sectionflags	@""
	.align	4


	//----- nvinfo : EIATTR_CUDA_API_VERSION
	.align		4
        /*0000*/ 	.byte	0x04, 0x37
        /*0002*/ 	.short	(.L_11 - .L_10)
.L_10:
        /*0004*/ 	.word	0x0000007c


	//----- nvinfo : EIATTR_KPARAM_INFO
	.align		4
.L_11:
        /*0008*/ 	.byte	0x04, 0x17
        /*000a*/ 	.short	(.L_13 - .L_12)
.L_12:
        /*000c*/ 	.word	0x00000000
        /*0010*/ 	.short	0x0009
        /*0012*/ 	.short	0x0048
        /*0014*/ 	.byte	0x00, 0xf0, 0x11, 0x00


	//----- nvinfo : EIATTR_KPARAM_INFO
	.align		4
.L_13:
        /*0018*/ 	.byte	0x04, 0x17
        /*001a*/ 	.short	(.L_15 - .L_14)
.L_14:
        /*001c*/ 	.word	0x00000000
        /*0020*/ 	.short	0x0008
        /*0022*/ 	.short	0x0040
        /*0024*/ 	.byte	0x00, 0xf4, 0x21, 0x00


	//----- nvinfo : EIATTR_KPARAM_INFO
	.align		4
.L_15:
        /*0028*/ 	.byte	0x04, 0x17
        /*002a*/ 	.short	(.L_17 - .L_16)
.L_16:
        /*002c*/ 	.word	0x00000000
        /*0030*/ 	.short	0x0007
        /*0032*/ 	.short	0x0038
        /*0034*/ 	.byte	0x00, 0xf4, 0x21, 0x00


	//----- nvinfo : EIATTR_KPARAM_INFO
	.align		4
.L_17:
        /*0038*/ 	.byte	0x04, 0x17
        /*003a*/ 	.short	(.L_19 - .L_18)
.L_18:
        /*003c*/ 	.word	0x00000000
        /*0040*/ 	.short	0x0006
        /*0042*/ 	.short	0x0030
        /*0044*/ 	.byte	0x00, 0xf4, 0x21, 0x00


	//----- nvinfo : EIATTR_KPARAM_INFO
	.align		4
.L_19:
        /*0048*/ 	.byte	0x04, 0x17
        /*004a*/ 	.short	(.L_21 - .L_20)
.L_20:
        /*004c*/ 	.word	0x00000000
        /*0050*/ 	.short	0x0005
        /*0052*/ 	.short	0x0028
        /*0054*/ 	.byte	0x00, 0xf4, 0x21, 0x00


	//----- nvinfo : EIATTR_KPARAM_INFO
	.align		4
.L_21:
        /*0058*/ 	.byte	0x04, 0x17
        /*005a*/ 	.short	(.L_23 - .L_22)
.L_22:
        /*005c*/ 	.word	0x00000000
        /*0060*/ 	.short	0x0004
        /*0062*/ 	.short	0x0020
        /*0064*/ 	.byte	0x00, 0xf4, 0x21, 0x00


	//----- nvinfo : EIATTR_KPARAM_INFO
	.align		4
.L_23:
        /*0068*/ 	.byte	0x04, 0x17
        /*006a*/ 	.short	(.L_25 - .L_24)
.L_24:
        /*006c*/ 	.word	0x00000000
        /*0070*/ 	.short	0x0003
        /*0072*/ 	.short	0x0018
        /*0074*/ 	.byte	0x00, 0xf4, 0x21, 0x00


	//----- nvinfo : EIATTR_KPARAM_INFO
	.align		4
.L_25:
        /*0078*/ 	.byte	0x04, 0x17
        /*007a*/ 	.short	(.L_27 - .L_26)
.L_26:
        /*007c*/ 	.word	0x00000000
        /*0080*/ 	.short	0x0002
        /*0082*/ 	.short	0x0010
        /*0084*/ 	.byte	0x00, 0xf4, 0x21, 0x00


	//----- nvinfo : EIATTR_KPARAM_INFO
	.align		4
.L_27:
        /*0088*/ 	.byte	0x04, 0x17
        /*008a*/ 	.short	(.L_29 - .L_28)
.L_28:
        /*008c*/ 	.word	0x00000000
        /*0090*/ 	.short	0x0001
        /*0092*/ 	.short	0x0008
        /*0094*/ 	.byte	0x00, 0xf4, 0x21, 0x00


	//----- nvinfo : EIATTR_KPARAM_INFO
	.align		4
.L_29:
        /*0098*/ 	.byte	0x04, 0x17
        /*009a*/ 	.short	(.L_31 - .L_30)
.L_30:
        /*009c*/ 	.word	0x00000000
        /*00a0*/ 	.short	0x0000
        /*00a2*/ 	.short	0x0000
        /*00a4*/ 	.byte	0x00, 0xf4, 0x21, 0x00


	//----- nvinfo : EIATTR_SPARSE_MMA_MASK
	.align		4
.L_31:
        /*00a8*/ 	.byte	0x03, 0x50
        /*00aa*/ 	.short	0x0000


	//----- nvinfo : EIATTR_MAXREG_COUNT
	.align		4
        /*00ac*/ 	.byte	0x03, 0x1b
        /*00ae*/ 	.short	0x00ff


	//----- nvinfo : EIATTR_EXIT_INSTR_OFFSETS
	.align		4
        /*00b0*/ 	.byte	0x04, 0x1c
        /*00b2*/ 	.short	(.L_33 - .L_32)


	//   ....[0]....
.L_32:
        /*00b4*/ 	.word	0x00000cf0


	//----- nvinfo : EIATTR_REQNTID
	.align		4
.L_33:
        /*00b8*/ 	.byte	0x04, 0x10
        /*00ba*/ 	.short	(.L_35 - .L_34)
.L_34:
        /*00bc*/ 	.word	0x00000080
        /*00c0*/ 	.word	0x00000001
        /*00c4*/ 	.word	0x00000001


	//----- nvinfo : EIATTR_CBANK_PARAM_SIZE
	.align		4
.L_35:
        /*00c8*/ 	.byte	0x03, 0x19
        /*00ca*/ 	.short	0x004c


	//----- nvinfo : EIATTR_PARAM_CBANK
	.align		4
        /*00cc*/ 	.byte	0x04, 0x0a
        /*00ce*/ 	.short	(.L_37 - .L_36)
	.align		4
.L_36:
        /*00d0*/ 	.word	index@(.nv.constant0.triton_poi_fused__native_batch_norm_legit_no_training_cat_relu_23)
        /*00d4*/ 	.short	0x0210
        /*00d6*/ 	.short	0x004c


	//----- nvinfo : EIATTR_SW_WAR
	.align		4
.L_37:
        /*00d8*/ 	.byte	0x04, 0x36
        /*00da*/ 	.short	(.L_39 - .L_38)
.L_38:
        /*00dc*/ 	.word	0x00000008
.L_39:


//--------------------- .nv.callgraph             --------------------------
	.section	.nv.callgraph,"",@"SHT_CUDA_CALLGRAPH"
	.align	4
	.sectionentsize	8
	.align		4
        /*0000*/ 	.word	0x00000000
	.align		4
        /*0004*/ 	.word	0xffffffff
	.align		4
        /*0008*/ 	.word	0x00000000
	.align		4
        /*000c*/ 	.word	0xfffffffe
	.align		4
        /*0010*/ 	.word	0x00000000
	.align		4
        /*0014*/ 	.word	0xfffffffd
	.align		4
        /*0018*/ 	.word	0x00000000
	.align		4
        /*001c*/ 	.word	0xfffffffc


//--------------------- .nv.constant4             --------------------------
	.section	.nv.constant4,"a",@progbits
	.align	8
	.align		8
.nv.constant4:
        /*0000*/ 	.dword	_$_str
	.align		8
        /*0008*/ 	.dword	_$_str_$_2


//--------------------- .text.triton_poi_fused__native_batch_norm_legit_no_training_cat_relu_23 --------------------------
	.section	.text.triton_poi_fused__native_batch_norm_legit_no_training_cat_relu_23,"ax",@progbits
	.align	128
        .global         triton_poi_fused__native_batch_norm_legit_no_training_cat_relu_23
        .type           triton_poi_fused__native_batch_norm_legit_no_training_cat_relu_23,@function
        .size           triton_poi_fused__native_batch_norm_legit_no_training_cat_relu_23,(.L_x_1 - triton_poi_fused__native_batch_norm_legit_no_training_cat_relu_23)
        .other          triton_poi_fused__native_batch_norm_legit_no_training_cat_relu_23,@"STO_CUDA_ENTRY STV_DEFAULT"
triton_poi_fused__native_batch_norm_legit_no_training_cat_relu_23:
.text.triton_poi_fused__native_batch_norm_legit_no_training_cat_relu_23:
[----:B------:R-:W-:Y:S01]  /*0000*/  LDC R1, c[0x0][0x28] ;  /* 0x00000a00ff017b82 */ /* 0x000fe20000000800 */
[----:B------:R-:W1:Y:S01]  /*0010*/  S2R R0, SR_TID.X ;  /* 0x0000000000007919 */ /* 0x000e620000002100 */
[----:B------:R-:W-:-:S06]  /*0020*/  HFMA2.MMA R2, -RZ, RZ, 0, 0 ;  /* 0x00000000ff027435 */ /* 0x000fcc00000001ff */
[----:B------:R-:W2:Y:S01]  /*0030*/  LDC.64 R16, c[0x0][0x230] ;  /* 0x00008c00ff107b82 */ /* 0x000ea20000000a00 */
[----:B------:R-:W-:Y:S01]  /*0040*/  ULDC.64 UR4, c[0x0][0x208] ;  /* 0x0000820000047ab9 */ /* 0x000fe20000000a00 */
[----:B------:R-:W3:Y:S01]  /*0050*/  S2R R7, SR_CTAID.X ;  /* 0x0000000000077919 */ /* 0x000ee20000002500 */
[----:B------:R-:W-:Y:S01]  /*0060*/  IMAD.MOV.U32 R6, RZ, RZ, RZ ;  /* 0x000000ffff067224 */ /* 0x000fe200078e00ff */
[----:B------:R-:W-:Y:S01]  /*0070*/  MOV R10, RZ ;  /* 0x000000ff000a7202 */ /* 0x000fe20000000f00 */
[----:B------:R-:W-:Y:S02]  /*0080*/  IMAD.MOV.U32 R18, RZ, RZ, RZ ;  /* 0x000000ffff127224 */ /* 0x000fe400078e00ff */
[----:B------:R-:W-:Y:S01]  /*0090*/  IMAD.MOV.U32 R34, RZ, RZ, 0x3e800000 ;  /* 0x3e800000ff227424 */ /* 0x000fe200078e00ff */
[----:B------:R-:W4:Y:S01]  /*00a0*/  LDC.64 R22, c[0x0][0x220] ;  /* 0x00008800ff167b82 */ /* 0x000f220000000a00 */
[----:B-1----:R-:W-:Y:S01]  /*00b0*/  IMAD.SHL.U32 R0, R0, 0x4, RZ ;  /* 0x0000000400007824 */ /* 0x002fe200078e00ff */
[----:B---3--:R-:W-:-:S04]  /*00c0*/  SHF.R.S32.HI R11, RZ, 0x15, R7 ;  /* 0x00000015ff0b7819 */ /* 0x008fc80000011407 */
[----:B------:R-:W-:Y:S02]  /*00d0*/  LOP3.LUT R0, R0, 0x1fc, RZ, 0xc0, !PT ;  /* 0x000001fc00007812 */ /* 0x000fe400078ec0ff */
[----:B------:R-:W-:-:S03]  /*00e0*/  SGXT R11, R11, 0x1 ;  /* 0x000000010b0b781a */ /* 0x000fc60000000200 */
[----:B------:R-:W-:-:S05]  /*00f0*/  IMAD R7, R7, 0x400, R0 ;  /* 0x0000040007077824 */ /* 0x000fca00078e0200 */
[----:B------:R-:W-:-:S04]  /*0100*/  LEA.HI R8, R11, R7, RZ, 0xa ;  /* 0x000000070b087211 */ /* 0x000fc800078f50ff */
[----:B------:R-:W-:-:S05]  /*0110*/  SHF.R.S32.HI R3, RZ, 0xa, R8 ;  /* 0x0000000aff037819 */ /* 0x000fca0000011408 */
[----:B------:R-:W-:-:S05]  /*0120*/  IMAD.HI R0, R3, -0x77777777, R2 ;  /* 0x8888888903007827 */ /* 0x000fca00078e0202 */
[----:B------:R-:W-:-:S04]  /*0130*/  SHF.R.U32.HI R5, RZ, 0x1f, R0 ;  /* 0x0000001fff057819 */ /* 0x000fc80000011600 */
[----:B------:R-:W-:-:S05]  /*0140*/  LEA.HI.SX32 R5, R0, R5, 0x1b ;  /* 0x0000000500057211 */ /* 0x000fca00078fdaff */
[----:B------:R-:W-:Y:S02]  /*0150*/  IMAD R9, R5, -0x3c, R3 ;  /* 0xffffffc405097824 */ /* 0x000fe400078e0203 */
[----:B------:R-:W-:Y:S01]  /*0160*/  VIADD R19, R7, 0x200 ;  /* 0x0000020007137836 */ /* 0x000fe20000000000 */
[----:B------:R-:W1:Y:S01]  /*0170*/  LDC.64 R2, c[0x0][0x228] ;  /* 0x00008a00ff027b82 */ /* 0x000e620000000a00 */
[----:B--2---:R-:W-:-:S06]  /*0180*/  IMAD.WIDE R4, R9, 0x4, R16 ;  /* 0x0000000409047825 */ /* 0x004fcc00078e0210 */
[----:B------:R-:W2:Y:S01]  /*0190*/  LDG.E.EL R4, desc[UR4][R4.64] ;  /* 0x0000000404047981 */ /* 0x000ea2000c2e1900 */
[----:B------:R-:W-:Y:S01]  /*01a0*/  LEA.HI R12, R11, R19, RZ, 0xa ;  /* 0x000000130b0c7211 */ /* 0x000fe200078f50ff */
[----:B------:R-:W-:-:S03]  /*01b0*/  IMAD.HI R13, R7, -0x77777777, R6 ;  /* 0x88888889070d7827 */ /* 0x000fc600078e0206 */
[----:B------:R-:W-:Y:S01]  /*01c0*/  SHF.R.S32.HI R11, RZ, 0xa, R12 ;  /* 0x0000000aff0b7819 */ /* 0x000fe2000001140c */
[----:B------:R-:W-:Y:S01]  /*01d0*/  IMAD.HI R6, R19, -0x77777777, R18 ;  /* 0x8888888913067827 */ /* 0x000fe200078e0212 */
[----:B------:R-:W-:-:S04]  /*01e0*/  LOP3.LUT R18, R12, 0xfffffc00, RZ, 0xc0, !PT ;  /* 0xfffffc000c127812 */ /* 0x000fc800078ec0ff */
[----:B------:R-:W-:Y:S02]  /*01f0*/  SHF.R.U32.HI R21, RZ, 0x1f, R6 ;  /* 0x0000001fff157819 */ /* 0x000fe40000011606 */
[----:B------:R-:W-:Y:S02]  /*0200*/  IADD3 R12, R19, -R18, RZ ;  /* 0x80000012130c7210 */ /* 0x000fe40007ffe0ff */
[----:B------:R-:W-:-:S05]  /*0210*/  LEA.HI.SX32 R21, R6, R21, 0x11 ;  /* 0x0000001506157211 */ /* 0x000fca00078f8aff */
[----:B------:R-:W-:Y:S02]  /*0220*/  IMAD R6, R21, -0xf000, R19 ;  /* 0xffff100015067824 */ /* 0x000fe400078e0213 */
[----:B-1----:R-:W-:-:S04]  /*0230*/  IMAD.WIDE R18, R9, 0x4, R2 ;  /* 0x0000000409127825 */ /* 0x002fc800078e0202 */
[----:B------:R-:W-:Y:S01]  /*0240*/  IMAD R12, R21, 0x1000, R12 ;  /* 0x00001000150c7824 */ /* 0x000fe200078e020c */
[----:B------:R-:W-:Y:S01]  /*0250*/  HFMA2.MMA R26, -RZ, RZ, 0, 0 ;  /* 0x00000000ff1a7435 */ /* 0x000fe200000001ff */
[----:B------:R-:W-:Y:S01]  /*0260*/  ISETP.GE.AND P4, PT, R9, 0x38, PT ;  /* 0x000000380900780c */ /* 0x000fe20003f86270 */
[----:B--2---:R-:W-:Y:S01]  /*0270*/  FADD R0, R4, 9.9999997473787516356e-06 ;  /* 0x3727c5ac04007421 */ /* 0x004fe20000000000 */
[----:B------:R-:W-:-:S03]  /*0280*/  SHF.R.U32.HI R4, RZ, 0x1f, R13 ;  /* 0x0000001fff047819 */ /* 0x000fc6000001160d */
[----:B------:R1:W2:Y:S01]  /*0290*/  MUFU.SQRT R20, R0 ;  /* 0x0000000000147308 */ /* 0x0002a20000002000 */
[----:B------:R-:W-:Y:S02]  /*02a0*/  LEA.HI.SX32 R13, R13, R4, 0x11 ;  /* 0x000000040d0d7211 */ /* 0x000fe400078f8aff */
[----:B------:R-:W3:Y:S01]  /*02b0*/  LDC.64 R4, c[0x0][0x238] ;  /* 0x00008e00ff047b82 */ /* 0x000ee20000000a00 */
[----:B-1----:R-:W-:-:S05]  /*02c0*/  IMAD.HI R0, R11, -0x77777777, R10 ;  /* 0x888888890b007827 */ /* 0x002fca00078e020a */
[----:B------:R-:W-:Y:S02]  /*02d0*/  SHF.R.U32.HI R15, RZ, 0x1f, R0 ;  /* 0x0000001fff0f7819 */ /* 0x000fe40000011600 */
[C---:B--2---:R-:W-:Y:S02]  /*02e0*/  FSETP.GT.AND P0, PT, R20.reuse, 8.50705917302346158658e+37, PT ;  /* 0x7e8000001400780b */ /* 0x044fe40003f04000 */
[----:B------:R-:W-:Y:S02]  /*02f0*/  FSETP.GEU.AND P1, PT, R20, 1.175494350822287508e-38, PT ;  /* 0x008000001400780b */ /* 0x000fe40003f2e000 */
[----:B------:R-:W-:Y:S02]  /*0300*/  LEA.HI.SX32 R10, R0, R15, 0x1b ;  /* 0x0000000f000a7211 */ /* 0x000fe400078fdaff */
[----:B------:R-:W1:Y:S01]  /*0310*/  LDC.64 R14, c[0x0][0x240] ;  /* 0x00009000ff0e7b82 */ /* 0x000e620000000a00 */
[----:B------:R-:W-:Y:S02]  /*0320*/  FSEL R25, R34, 1, P0 ;  /* 0x3f80000022197808 */ /* 0x000fe40000000000 */
[----:B------:R-:W-:-:S04]  /*0330*/  IMAD R11, R10, -0x3c, R11 ;  /* 0xffffffc40a0b7824 */ /* 0x000fc800078e020b */
[----:B------:R-:W-:Y:S01]  /*0340*/  @P0 FMUL R20, R20, 0.25 ;  /* 0x3e80000014140820 */ /* 0x000fe20000400000 */
[----:B------:R-:W-:-:S04]  /*0350*/  IMAD.WIDE R32, R11, 0x4, R16 ;  /* 0x000000040b207825 */ /* 0x000fc800078e0210 */
[----:B------:R-:W-:Y:S01]  /*0360*/  @!P1 FMUL R25, R25, 16777216 ;  /* 0x4b80000019199820 */ /* 0x000fe20000400000 */
[----:B------:R-:W-:Y:S01]  /*0370*/  @!P1 FMUL R20, R20, 16777216 ;  /* 0x4b80000014149820 */ /* 0x000fe20000400000 */
[----:B------:R-:W-:Y:S01]  /*0380*/  IMAD R17, R21, 0xe000, R6 ;  /* 0x0000e00015117824 */ /* 0x000fe200078e0206 */
[----:B------:R2:W5:Y:S02]  /*0390*/  LDG.E.EL R35, desc[UR4][R32.64] ;  /* 0x0000000420237981 */ /* 0x000564000c2e1900 */
[----:B------:R4:W3:Y:S01]  /*03a0*/  MUFU.RCP R0, R20 ;  /* 0x0000001400007308 */ /* 0x0008e20000001000 */
[----:B------:R-:W-:Y:S02]  /*03b0*/  LOP3.LUT R6, R8, 0xfffffc00, RZ, 0xc0, !PT ;  /* 0xfffffc0008067812 */ /* 0x000fe400078ec0ff */
[----:B------:R-:W-:Y:S01]  /*03c0*/  ISETP.GT.AND P0, PT, R9, 0x37, PT ;  /* 0x000000370900780c */ /* 0x000fe20003f04270 */
[----:B--2---:R-:W2:Y:S01]  /*03d0*/  LDC.64 R32, c[0x0][0x210] ;  /* 0x00008400ff207b82 */ /* 0x004ea20000000a00 */
[----:B0---4-:R-:W-:-:S02]  /*03e0*/  IMAD.WIDE R20, R11, 0x4, R2 ;  /* 0x000000040b147825 */ /* 0x011fc400078e0202 */
[----:B------:R0:W4:Y:S02]  /*03f0*/  LDG.E.EL R3, desc[UR4][R18.64] ;  /* 0x0000000412037981 */ /* 0x000124000c2e1900 */
[----:B------:R-:W-:Y:S02]  /*0400*/  IMAD.IADD R6, R7, 0x1, -R6 ;  /* 0x0000000107067824 */ /* 0x000fe400078e0a06 */
[----:B---3--:R-:W-:Y:S01]  /*0410*/  FMUL R0, R0, R25 ;  /* 0x0000001900007220 */ /* 0x008fe20000400000 */
[----:B-1----:R-:W-:Y:S01]  /*0420*/  IMAD.WIDE R30, R9, 0x4, R14 ;  /* 0x00000004091e7825 */ /* 0x002fe200078e020e */
[----:B------:R-:W-:Y:S01]  /*0430*/  ISETP.GT.AND P1, PT, R11, 0x37, PT ;  /* 0x000000370b00780c */ /* 0x000fe20003f24270 */
[----:B------:R-:W3:Y:S01]  /*0440*/  LDG.E.EL R27, desc[UR4][R20.64] ;  /* 0x00000004141b7981 */ /* 0x000ee2000c2e1900 */
[----:B0-----:R-:W0:Y:S01]  /*0450*/  LDC.64 R18, c[0x0][0x218] ;  /* 0x00008600ff127b82 */ /* 0x001e220000000a00 */
[----:B------:R-:W-:Y:S01]  /*0460*/  IMAD.WIDE R24, R9, 0x4, R4 ;  /* 0x0000000409187825 */ /* 0x000fe200078e0204 */
[----:B------:R-:W-:-:S03]  /*0470*/  LEA R10, R13, R6, 0xc ;  /* 0x000000060d0a7211 */ /* 0x000fc600078e60ff */
[----:B------:R-:W-:Y:S02]  /*0480*/  IMAD.MOV.U32 R6, RZ, RZ, RZ ;  /* 0x000000ffff067224 */ /* 0x000fe400078e00ff */
[----:B------:R1:W3:Y:S01]  /*0490*/  LDG.E.EL R25, desc[UR4][R24.64] ;  /* 0x0000000418197981 */ /* 0x0002e2000c2e1900 */
[C---:B------:R-:W-:Y:S02]  /*04a0*/  IMAD R10, R9.reuse, 0x400, R10 ;  /* 0x00000400090a7824 */ /* 0x040fe400078e020a */
[----:B------:R-:W-:Y:S02]  /*04b0*/  IMAD.MOV.U32 R2, RZ, RZ, RZ ;  /* 0x000000ffff027224 */ /* 0x000fe400078e00ff */
[----:B------:R-:W-:Y:S01]  /*04c0*/  IMAD.WIDE R8, R9, 0x4, R22 ;  /* 0x0000000409087825 */ /* 0x000fe200078e0216 */
[----:B------:R-:W-:-:S03]  /*04d0*/  LEA R16, R11, R12, 0xa ;  /* 0x0000000c0b107211 */ /* 0x000fc600078e50ff */
[----:B-1----:R-:W-:Y:S01]  /*04e0*/  IMAD.MOV.U32 R24, RZ, RZ, RZ ;  /* 0x000000ffff187224 */ /* 0x002fe200078e00ff */
[----:B------:R-:W3:Y:S01]  /*04f0*/  @P0 LDG.E.EL R6, desc[UR4][R8.64+-0xe0] ;  /* 0xffff200408060981 */ /* 0x000ee2000c2e1900 */
[----:B------:R-:W-:-:S03]  /*0500*/  IMAD.WIDE R28, R11, 0x4, R4 ;  /* 0x000000040b1c7825 */ /* 0x000fc600078e0204 */
[----:B------:R-:W3:Y:S01]  /*0510*/  @P0 LDG.E.EL R26, desc[UR4][R8.64+-0xe0] ;  /* 0xffff2004081a0981 */ /* 0x000ee2000c2e1900 */
[----:B------:R-:W-:-:S03]  /*0520*/  VIADD R37, R10, 0xffff2000 ;  /* 0xffff20000a257836 */ /* 0x000fc60000000000 */
[----:B------:R-:W3:Y:S04]  /*0530*/  @P0 LDG.E.EL R2, desc[UR4][R8.64+-0xe0] ;  /* 0xffff200408020981 */ /* 0x000ee8000c2e1900 */
[----:B------:R1:W3:Y:S01]  /*0540*/  @P0 LDG.E.EL R24, desc[UR4][R8.64+-0xe0] ;  /* 0xffff200408180981 */ /* 0x0002e2000c2e1900 */
[C---:B------:R-:W-:Y:S01]  /*0550*/  ISETP.GE.AND P3, PT, R11.reuse, 0x38, PT ;  /* 0x000000380b00780c */ /* 0x040fe20003f66270 */
[----:B------:R-:W-:Y:S02]  /*0560*/  IMAD.MOV.U32 R12, RZ, RZ, RZ ;  /* 0x000000ffff0c7224 */ /* 0x000fe400078e00ff */
[----:B------:R0:W3:Y:S01]  /*0570*/  LDG.E.EL R5, desc[UR4][R28.64] ;  /* 0x000000041c057981 */ /* 0x0000e2000c2e1900 */
[----:B------:R-:W-:-:S03]  /*0580*/  IMAD.WIDE R22, R11, 0x4, R22 ;  /* 0x000000040b167825 */ /* 0x000fc600078e0216 */
[----:B------:R0:W3:Y:S01]  /*0590*/  LDG.E.EL R4, desc[UR4][R30.64] ;  /* 0x000000041e047981 */ /* 0x0000e2000c2e1900 */
[----:B-1----:R-:W-:Y:S01]  /*05a0*/  IADD3 R9, R16, -0xe000, RZ ;  /* 0xffff200010097810 */ /* 0x002fe20007ffe0ff */
[----:B0-----:R-:W-:Y:S02]  /*05b0*/  IMAD.WIDE R36, R37, 0x4, R18 ;  /* 0x0000000425247825 */ /* 0x001fe400078e0212 */
[----:B------:R-:W3:Y:S01]  /*05c0*/  @P1 LDG.E.EL R12, desc[UR4][R22.64+-0xe0] ;  /* 0xffff2004160c1981 */ /* 0x000ee2000c2e1900 */
[----:B------:R-:W-:Y:S01]  /*05d0*/  MOV R29, RZ ;  /* 0x000000ff001d7202 */ /* 0x000fe20000000f00 */
[----:B------:R-:W-:Y:S01]  /*05e0*/  IMAD.WIDE R14, R11, 0x4, R14 ;  /* 0x000000040b0e7825 */ /* 0x000fe200078e020e */
[----:B------:R-:W-:-:S03]  /*05f0*/  CS2R R30, SRZ ;  /* 0x00000000001e7805 */ /* 0x000fc6000001ff00 */
[----:B------:R-:W-:Y:S01]  /*0600*/  IMAD.WIDE R18, R9, 0x4, R18 ;  /* 0x0000000409127825 */ /* 0x000fe200078e0212 */
[----:B------:R-:W-:Y:S02]  /*0610*/  CS2R R8, SRZ ;  /* 0x0000000000087805 */ /* 0x000fe4000001ff00 */
[----:B------:R-:W-:Y:S01]  /*0620*/  CS2R R10, SRZ ;  /* 0x00000000000a7805 */ /* 0x000fe2000001ff00 */
[----:B------:R-:W4:Y:S01]  /*0630*/  @P1 LDG.E.EL R29, desc[UR4][R22.64+-0xe0] ;  /* 0xffff2004161d1981 */ /* 0x000f22000c2e1900 */
[C---:B------:R-:W-:Y:S01]  /*0640*/  IMAD R16, R13.reuse, -0xf000, R7 ;  /* 0xffff10000d107824 */ /* 0x040fe200078e0207 */
[----:B------:R-:W-:Y:S02]  /*0650*/  CS2R R20, SRZ ;  /* 0x0000000000147805 */ /* 0x000fe4000001ff00 */
[----:B------:R-:W4:Y:S01]  /*0660*/  @P1 LDG.E.EL R31, desc[UR4][R22.64+-0xe0] ;  /* 0xffff2004161f1981 */ /* 0x000f22000c2e1900 */
[----:B------:R-:W-:-:S03]  /*0670*/  IMAD R13, R13, 0xe000, R16 ;  /* 0x0000e0000d0d7824 */ /* 0x000fc600078e0210 */
[----:B------:R0:W4:Y:S01]  /*0680*/  @P1 LDG.E.EL R30, desc[UR4][R22.64+-0xe0] ;  /* 0xffff2004161e1981 */ /* 0x000122000c2e1900 */
[----:B--2---:R-:W-:-:S03]  /*0690*/  IMAD.WIDE R16, R17, 0x4, R32 ;  /* 0x0000000411107825 */ /* 0x004fc600078e0220 */
[----:B------:R1:W2:Y:S04]  /*06a0*/  @P1 LDG.E.128 R8, desc[UR4][R18.64] ;  /* 0x0000000412081981 */ /* 0x0002a8000c1e1d00 */
[----:B------:R1:W4:Y:S01]  /*06b0*/  LDG.E.EL R28, desc[UR4][R14.64] ;  /* 0x000000040e1c7981 */ /* 0x000322000c2e1900 */
[----:B0-----:R-:W-:-:S06]  /*06c0*/  CS2R R22, SRZ ;  /* 0x0000000000167805 */ /* 0x001fcc000001ff00 */
[----:B------:R0:W4:Y:S01]  /*06d0*/  @!P3 LDG.E.128 R20, desc[UR4][R16.64] ;  /* 0x000000041014b981 */ /* 0x000122000c1e1d00 */
[----:B-1----:R-:W-:Y:S01]  /*06e0*/  CS2R R18, SRZ ;  /* 0x0000000000127805 */ /* 0x002fe2000001ff00 */
[----:B------:R-:W-:Y:S01]  /*06f0*/  IMAD.WIDE R32, R13, 0x4, R32 ;  /* 0x000000040d207825 */ /* 0x000fe200078e0220 */
[----:B------:R-:W-:Y:S02]  /*0700*/  CS2R R14, SRZ ;  /* 0x00000000000e7805 */ /* 0x000fe4000001ff00 */
[----:B0-----:R-:W-:-:S06]  /*0710*/  CS2R R16, SRZ ;  /* 0x0000000000107805 */ /* 0x001fcc000001ff00 */
[----:B------:R-:W5:Y:S01]  /*0720*/  @P0 LDG.E.128 R16, desc[UR4][R36.64] ;  /* 0x0000000424100981 */ /* 0x000f62000c1e1d00 */
[----:B---3--:R-:W-:Y:S02]  /*0730*/  SEL R12, R12, RZ, P1 ;  /* 0x000000ff0c0c7207 */ /* 0x008fe40000800000 */
[----:B--2---:R-:W-:Y:S02]  /*0740*/  SEL R9, R9, RZ, P1 ;  /* 0x000000ff09097207 */ /* 0x004fe40000800000 */
[----:B----4-:R-:W-:-:S03]  /*0750*/  SEL R21, R21, RZ, !P3 ;  /* 0x000000ff15157207 */ /* 0x010fc60005800000 */
[----:B------:R-:W-:Y:S01]  /*0760*/  @P3 FADD R21, R9, R12 ;  /* 0x0000000c09153221 */ /* 0x000fe20000000000 */
[----:B------:R-:W-:-:S06]  /*0770*/  CS2R R12, SRZ ;  /* 0x00000000000c7805 */ /* 0x000fcc000001ff00 */
[----:B------:R0:W2:Y:S01]  /*0780*/  @!P4 LDG.E.128 R12, desc[UR4][R32.64] ;  /* 0x00000004200cc981 */ /* 0x0000a2000c1e1d00 */
[----:B-----5:R-:W-:-:S04]  /*0790*/  FADD R35, R35, 9.9999997473787516356e-06 ;  /* 0x3727c5ac23237421 */ /* 0x020fc80000000000 */
[----:B------:R-:W1:Y:S02]  /*07a0*/  MUFU.SQRT R9, R35 ;  /* 0x0000002300097308 */ /* 0x000e640000002000 */
[C---:B-1----:R-:W-:Y:S02]  /*07b0*/  FSETP.GT.AND P2, PT, R9.reuse, 8.50705917302346158658e+37, PT ;  /* 0x7e8000000900780b */ /* 0x042fe40003f44000 */
[----:B------:R-:W-:-:S11]  /*07c0*/  FSETP.GEU.AND P5, PT, R9, 1.175494350822287508e-38, PT ;  /* 0x008000000900780b */ /* 0x000fd60003fae000 */
[----:B------:R-:W-:-:S04]  /*07d0*/  @P2 FMUL R9, R9, 0.25 ;  /* 0x3e80000009092820 */ /* 0x000fc80000400000 */
[----:B------:R-:W-:Y:S01]  /*07e0*/  @!P5 FMUL R9, R9, 16777216 ;  /* 0x4b8000000909d820 */ /* 0x000fe20000400000 */
[----:B0-----:R-:W-:-:S05]  /*07f0*/  SEL R32, R29, RZ, P1 ;  /* 0x000000ff1d207207 */ /* 0x001fca0000800000 */
[----:B------:R-:W0:Y:S01]  /*0800*/  MUFU.RCP R9, R9 ;  /* 0x0000000900097308 */ /* 0x000e220000001000 */
[----:B------:R-:W-:Y:S02]  /*0810*/  SEL R8, R8, RZ, P1 ;  /* 0x000000ff08087207 */ /* 0x000fe40000800000 */
[----:B------:R-:W-:Y:S02]  /*0820*/  SEL R10, R10, RZ, P1 ;  /* 0x000000ff0a0a7207 */ /* 0x000fe40000800000 */
[----:B------:R-:W-:Y:S02]  /*0830*/  FSEL R34, R34, 1, P2 ;  /* 0x3f80000022227808 */ /* 0x000fe40001000000 */
[----:B------:R-:W-:Y:S02]  /*0840*/  SEL R29, R30, RZ, P1 ;  /* 0x000000ff1e1d7207 */ /* 0x000fe40000800000 */
[----:B------:R-:W-:Y:S02]  /*0850*/  SEL R31, R31, RZ, P1 ;  /* 0x000000ff1f1f7207 */ /* 0x000fe40000800000 */
[----:B------:R-:W-:Y:S01]  /*0860*/  SEL R11, R11, RZ, P1 ;  /* 0x000000ff0b0b7207 */ /* 0x000fe20000800000 */
[----:B------:R-:W-:Y:S01]  /*0870*/  @!P5 FMUL R34, R34, 16777216 ;  /* 0x4b8000002222d820 */ /* 0x000fe20000400000 */
[----:B------:R-:W-:Y:S01]  /*0880*/  SEL R20, R20, RZ, !P3 ;  /* 0x000000ff14147207 */ /* 0x000fe20005800000 */
[----:B------:R-:W-:Y:S01]  /*0890*/  @P3 FADD R20, R8, R31 ;  /* 0x0000001f08143221 */ /* 0x000fe20000000000 */
[----:B------:R-:W-:Y:S01]  /*08a0*/  SEL R22, R22, RZ, !P3 ;  /* 0x000000ff16167207 */ /* 0x000fe20005800000 */
[----:B------:R-:W-:Y:S01]  /*08b0*/  @P3 FADD R22, R10, R29 ;  /* 0x0000001d0a163221 */ /* 0x000fe20000000000 */
[----:B------:R-:W-:Y:S01]  /*08c0*/  SEL R23, R23, RZ, !P3 ;  /* 0x000000ff17177207 */ /* 0x000fe20005800000 */
[----:B------:R-:W-:Y:S01]  /*08d0*/  @P3 FADD R23, R11, R32 ;  /* 0x000000200b173221 */ /* 0x000fe20000000000 */
[----:B0-----:R-:W-:Y:S01]  /*08e0*/  FMUL R9, R9, R34 ;  /* 0x0000002209097220 */ /* 0x001fe20000400000 */
[C---:B------:R-:W-:Y:S01]  /*08f0*/  FADD R10, -R27.reuse, R22 ;  /* 0x000000161b0a7221 */ /* 0x040fe20000000100 */
[C---:B------:R-:W-:Y:S01]  /*0900*/  FADD R8, -R27.reuse, R20 ;  /* 0x000000141b087221 */ /* 0x040fe20000000100 */
[C---:B------:R-:W-:Y:S01]  /*0910*/  FADD R30, -R27.reuse, R21 ;  /* 0x000000151b1e7221 */ /* 0x040fe20000000100 */
[----:B------:R-:W-:Y:S01]  /*0920*/  FADD R32, -R27, R23 ;  /* 0x000000171b207221 */ /* 0x000fe20000000100 */
[C---:B------:R-:W-:Y:S01]  /*0930*/  FMUL R27, R9.reuse, R10 ;  /* 0x0000000a091b7220 */ /* 0x040fe20000400000 */
[C---:B------:R-:W-:Y:S01]  /*0940*/  FMUL R29, R9.reuse, R8 ;  /* 0x00000008091d7220 */ /* 0x040fe20000400000 */
[C---:B------:R-:W-:Y:S01]  /*0950*/  FMUL R30, R9.reuse, R30 ;  /* 0x0000001e091e7220 */ /* 0x040fe20000400000 */
[----:B------:R-:W-:Y:S01]  /*0960*/  FMUL R31, R9, R32 ;  /* 0x00000020091f7220 */ /* 0x000fe20000400000 */
[----:B------:R-:W-:Y:S01]  /*0970*/  SEL R19, R19, RZ, P0 ;  /* 0x000000ff13137207 */ /* 0x000fe20000000000 */
[----:B------:R-:W0:Y:S01]  /*0980*/  LDC.64 R10, c[0x0][0x248] ;  /* 0x00009200ff0a7b82 */ /* 0x000e220000000a00 */
[----:B------:R-:W-:-:S02]  /*0990*/  SEL R24, R24, RZ, P0 ;  /* 0x000000ff18187207 */ /* 0x000fc40000000000 */
[----:B------:R-:W-:Y:S02]  /*09a0*/  SEL R17, R17, RZ, P0 ;  /* 0x000000ff11117207 */ /* 0x000fe40000000000 */
[----:B------:R-:W-:-:S03]  /*09b0*/  SEL R18, R18, RZ, P0 ;  /* 0x000000ff12127207 */ /* 0x000fc60000000000 */
[----:B------:R-:W1:Y:S01]  /*09c0*/  LDC.64 R8, c[0x0][0x250] ;  /* 0x00009400ff087b82 */ /* 0x000e620000000a00 */
[----:B------:R-:W-:Y:S02]  /*09d0*/  SEL R26, R26, RZ, P0 ;  /* 0x000000ff1a1a7207 */ /* 0x000fe40000000000 */
[----:B------:R-:W-:Y:S02]  /*09e0*/  SEL R35, R2, RZ, P0 ;  /* 0x000000ff02237207 */ /* 0x000fe40000000000 */
[----:B------:R-:W-:Y:S02]  /*09f0*/  SEL R16, R16, RZ, P0 ;  /* 0x000000ff10107207 */ /* 0x000fe40000000000 */
[----:B------:R-:W-:Y:S01]  /*0a00*/  SEL R33, R6, RZ, P0 ;  /* 0x000000ff06217207 */ /* 0x000fe20000000000 */
[C-C-:B------:R-:W-:Y:S01]  /*0a10*/  FFMA R30, R5.reuse, R30, R28.reuse ;  /* 0x0000001e051e7223 */ /* 0x140fe2000000001c */
[C-C-:B------:R-:W-:Y:S01]  /*0a20*/  FFMA R29, R5.reuse, R29, R28.reuse ;  /* 0x0000001d051d7223 */ /* 0x140fe2000000001c */
[C-C-:B------:R-:W-:Y:S01]  /*0a30*/  FFMA R27, R5.reuse, R27, R28.reuse ;  /* 0x0000001b051b7223 */ /* 0x140fe2000000001c */
[----:B------:R-:W-:-:S02]  /*0a40*/  FFMA R31, R5, R31, R28 ;  /* 0x0000001f051f7223 */ /* 0x000fc4000000001c */
[----:B------:R-:W-:-:S03]  /*0a50*/  FSETP.GEU.AND P5, PT, R30, RZ, PT ;  /* 0x000000ff1e00720b */ /* 0x000fc60003fae000 */
[----:B------:R-:W-:Y:S02]  /*0a60*/  FSETP.GEU.AND P3, PT, R31, RZ, PT ;  /* 0x000000ff1f00720b */ /* 0x000fe40003f6e000 */
[----:B--2---:R-:W-:Y:S01]  /*0a70*/  SEL R15, R15, RZ, !P4 ;  /* 0x000000ff0f0f7207 */ /* 0x004fe20006000000 */
[----:B------:R-:W-:Y:S01]  /*0a80*/  @P4 FADD R15, R19, R24 ;  /* 0x00000018130f4221 */ /* 0x000fe20000000000 */
[----:B------:R-:W-:Y:S01]  /*0a90*/  SEL R13, R13, RZ, !P4 ;  /* 0x000000ff0d0d7207 */ /* 0x000fe20006000000 */
[----:B------:R-:W-:Y:S01]  /*0aa0*/  @P4 FADD R13, R17, R26 ;  /* 0x0000001a110d4221 */ /* 0x000fe20000000000 */
[----:B------:R-:W-:Y:S01]  /*0ab0*/  SEL R14, R14, RZ, !P4 ;  /* 0x000000ff0e0e7207 */ /* 0x000fe20006000000 */
[----:B------:R-:W-:Y:S01]  /*0ac0*/  @P4 FADD R14, R18, R35 ;  /* 0x00000023120e4221 */ /* 0x000fe20000000000 */
[----:B------:R-:W-:Y:S01]  /*0ad0*/  SEL R12, R12, RZ, !P4 ;  /* 0x000000ff0c0c7207 */ /* 0x000fe20006000000 */
[C---:B------:R-:W-:Y:S01]  /*0ae0*/  FADD R19, -R3.reuse, R15 ;  /* 0x0000000f03137221 */ /* 0x040fe20000000100 */
[----:B------:R-:W-:Y:S01]  /*0af0*/  @P4 FADD R12, R16, R33 ;  /* 0x00000021100c4221 */ /* 0x000fe20000000000 */
[C---:B------:R-:W-:Y:S01]  /*0b00*/  FADD R5, -R3.reuse, R13 ;  /* 0x0000000d03057221 */ /* 0x040fe20000000100 */
[C---:B------:R-:W-:Y:S01]  /*0b10*/  FADD R17, -R3.reuse, R14 ;  /* 0x0000000e03117221 */ /* 0x040fe20000000100 */
[C---:B------:R-:W-:Y:S01]  /*0b20*/  FMUL R19, R0.reuse, R19 ;  /* 0x0000001300137220 */ /* 0x040fe20000400000 */
[----:B------:R-:W-:Y:S01]  /*0b30*/  FADD R3, -R3, R12 ;  /* 0x0000000c03037221 */ /* 0x000fe20000000100 */
[C---:B------:R-:W-:Y:S01]  /*0b40*/  FMUL R5, R0.reuse, R5 ;  /* 0x0000000500057220 */ /* 0x040fe20000400000 */
[C---:B------:R-:W-:Y:S01]  /*0b50*/  FMUL R17, R0.reuse, R17 ;  /* 0x0000001100117220 */ /* 0x040fe20000400000 */
[C-C-:B------:R-:W-:Y:S01]  /*0b60*/  FFMA R19, R25.reuse, R19, R4.reuse ;  /* 0x0000001319137223 */ /* 0x140fe20000000004 */
[----:B------:R-:W-:Y:S01]  /*0b70*/  FMUL R3, R0, R3 ;  /* 0x0000000300037220 */ /* 0x000fe20000400000 */
[C-C-:B------:R-:W-:Y:S01]  /*0b80*/  FFMA R5, R25.reuse, R5, R4.reuse ;  /* 0x0000000519057223 */ /* 0x140fe20000000004 */
[----:B------:R-:W-:-:S02]  /*0b90*/  FFMA R6, R25, R17, R4 ;  /* 0x0000001119067223 */ /* 0x000fc40000000004 */
[----:B------:R-:W-:Y:S01]  /*0ba0*/  FFMA R4, R25, R3, R4 ;  /* 0x0000000319047223 */ /* 0x000fe20000000004 */
[----:B------:R-:W-:Y:S01]  /*0bb0*/  FSETP.GEU.AND P6, PT, R19, RZ, PT ;  /* 0x000000ff1300720b */ /* 0x000fe20003fce000 */
[----:B0-----:R-:W-:Y:S01]  /*0bc0*/  IMAD.WIDE R2, R7, 0x4, R10 ;  /* 0x0000000407027825 */ /* 0x001fe200078e020a */
[----:B------:R-:W-:-:S03]  /*0bd0*/  FSETP.GEU.AND P0, PT, R6, RZ, PT ;  /* 0x000000ff0600720b */ /* 0x000fc60003f0e000 */
[----:B-1----:R-:W-:Y:S01]  /*0be0*/  IMAD.WIDE R16, R7, 0x4, R8 ;  /* 0x0000000407107825 */ /* 0x002fe200078e0208 */
[----:B------:R-:W-:Y:S02]  /*0bf0*/  SEL R7, R19, RZ, P6 ;  /* 0x000000ff13077207 */ /* 0x000fe40003000000 */
[----:B------:R-:W-:Y:S02]  /*0c00*/  FSETP.GEU.AND P1, PT, R5, RZ, PT ;  /* 0x000000ff0500720b */ /* 0x000fe40003f2e000 */
[----:B------:R-:W-:Y:S02]  /*0c10*/  FSETP.GEU.AND P2, PT, R4, RZ, PT ;  /* 0x000000ff0400720b */ /* 0x000fe40003f4e000 */
[----:B------:R-:W-:Y:S02]  /*0c20*/  FSETP.GEU.AND P4, PT, R27, RZ, PT ;  /* 0x000000ff1b00720b */ /* 0x000fe40003f8e000 */
[----:B------:R-:W-:Y:S02]  /*0c30*/  FSETP.GEU.AND P6, PT, R29, RZ, PT ;  /* 0x000000ff1d00720b */ /* 0x000fe40003fce000 */
[----:B------:R-:W-:-:S02]  /*0c40*/  SEL R6, R6, RZ, P0 ;  /* 0x000000ff06067207 */ /* 0x000fc40000000000 */
[----:B------:R-:W-:Y:S02]  /*0c50*/  SEL R5, R5, RZ, P1 ;  /* 0x000000ff05057207 */ /* 0x000fe40000800000 */
[----:B------:R-:W-:Y:S02]  /*0c60*/  SEL R4, R4, RZ, P2 ;  /* 0x000000ff04047207 */ /* 0x000fe40001000000 */
[----:B------:R-:W-:Y:S02]  /*0c70*/  SEL R11, R31, RZ, P3 ;  /* 0x000000ff1f0b7207 */ /* 0x000fe40001800000 */
[----:B------:R-:W-:Y:S02]  /*0c80*/  SEL R10, R27, RZ, P4 ;  /* 0x000000ff1b0a7207 */ /* 0x000fe40002000000 */
[----:B------:R-:W-:Y:S02]  /*0c90*/  SEL R9, R30, RZ, P5 ;  /* 0x000000ff1e097207 */ /* 0x000fe40002800000 */
[----:B------:R-:W-:Y:S01]  /*0ca0*/  SEL R8, R29, RZ, P6 ;  /* 0x000000ff1d087207 */ /* 0x000fe20003000000 */
[----:B------:R-:W-:Y:S04]  /*0cb0*/  STG.E.128 desc[UR4][R2.64], R12 ;  /* 0x0000000c02007986 */ /* 0x000fe8000c101d04 */
[----:B------:R-:W-:Y:S04]  /*0cc0*/  STG.E.128 desc[UR4][R2.64+0x800], R20 ;  /* 0x0008001402007986 */ /* 0x000fe8000c101d04 */
[----:B------:R-:W-:Y:S04]  /*0cd0*/  STG.E.128 desc[UR4][R16.64], R4 ;  /* 0x0000000410007986 */ /* 0x000fe8000c101d04 */
[----:B------:R-:W-:Y:S01]  /*0ce0*/  STG.E.128 desc[UR4][R16.64+0x800], R8 ;  /* 0x0008000810007986 */ /* 0x000fe2000c101d04 */
[----:B------:R-:W-:Y:S05]  /*0cf0*/  EXIT ;  /* 0x000000000000794d */ /* 0x000fea0003800000 */
.L_x_0:
[----:B------:R-:W-:-:S00]  /*0d00*/  BRA `(.L_x_0) ;  /* 0xfffffffc00fc7947 */ /* 0x000fc0000383ffff */
[----:B------:R-:W-:-:S00]  /*0d10*/  NOP ;  /* 0x0000000000007918 */ /* 0x000fc00000000000 */
        /* <DEDUP_REMOVED lines=14> */
.L_x_1:


//--------------------- .nv.global.init           --------------------------
	.section	.nv.global.init,"aw",@progbits
.nv.global.init:
	.type		_$_str,@object
	.size		_$_str,(_$_str_$_2 - _$_str)
_$_str:
        /*0000*/ 	.byte	0x5f, 0x5f, 0x43, 0x55, 0x44, 0x41, 0x5f, 0x46, 0x54, 0x5a, 0x00
	.type		_$_str_$_2,@object
	.size		_$_str_$_2,(.L_1 - _$_str_$_2)
_$_str_$_2:
        /*000b*/ 	.byte	0x5f, 0x5f, 0x43, 0x55, 0x44, 0x41, 0x5f, 0x50, 0x52, 0x45, 0x43, 0x5f, 0x53, 0x51, 0x52, 0x54
        /*001b*/ 	.byte	0x00
.L_1:


//--------------------- .nv.constant0.triton_poi_fused__native_batch_norm_legit_no_training_cat_relu_23 --------------------------
	.section	.nv.constant0.triton_poi_fused__native_batch_norm_legit_no_training_cat_relu_23,"a",@progbits
	.sectionflags	@""
	.align	4
.nv.constant0.triton_poi_fused__native_batch_norm_legit_no_training_cat_relu_23:
	.zero		604
